//
// Generated by NVIDIA NVVM Compiler
//
// Compiler Build ID: CL-36424714
// Cuda compilation tools, release 13.0, V13.0.88
// Based on NVVM 20.0.0
//

.version 9.0
.target sm_100
.address_size 64

	// .globl	_Z10reduceRowsPiS_
// _ZZ10reduceRowsPiS_E6shared has been demoted

.visible .entry _Z10reduceRowsPiS_(
	.param .u64 .ptr .align 1 _Z10reduceRowsPiS__param_0,
	.param .u64 .ptr .align 1 _Z10reduceRowsPiS__param_1
)
{
	.reg .pred 	%p<12>;
	.reg .b16 	%rs<5>;
	.reg .b32 	%r<84>;
	.reg .b64 	%rd<21>;
	// demoted variable
	.shared .align 4 .b8 _ZZ10reduceRowsPiS_E6shared[128];
	ld.param.u64 	%rd7, [_Z10reduceRowsPiS__param_0];
	ld.param.u64 	%rd6, [_Z10reduceRowsPiS__param_1];
	cvta.to.global.u64 	%rd1, %rd7;
	mov.u32 	%r1, %ctaid.x;
	mov.u32 	%r2, %tid.x;
	setp.gt.u32 	%p1, %r1, 2047;
	@%p1 bra 	$L__BB0_19;
	shl.b32 	%r3, %r1, 11;
	mov.u32 	%r4, %ntid.x;
	add.s32 	%r5, %r2, %r4;
	cvt.u16.u32 	%rs1, %r5;
	sub.s16 	%rs2, 2047, %rs1;
	cvt.u16.u32 	%rs3, %r4;
	div.u16 	%rs4, %rs2, %rs3;
	cvt.u32.u16 	%r40, %rs4;
	add.s32 	%r6, %r40, 2;
	and.b32  	%r7, %r6, 3;
	setp.lt.u16 	%p2, %rs4, 2;
	mov.b32 	%r83, 0;
	mov.u32 	%r79, %r2;
	@%p2 bra 	$L__BB0_4;
	shl.b32 	%r8, %r4, 2;
	add.s32 	%r75, %r5, %r3;
	add.s32 	%r72, %r2, %r3;
	shl.b32 	%r42, %r4, 1;
	add.s32 	%r74, %r72, %r42;
	mad.lo.s32 	%r73, %r4, 3, %r72;
	and.b32  	%r43, %r6, 131068;
	neg.s32 	%r71, %r43;
	mov.b32 	%r83, 0;
	mov.u32 	%r79, %r2;
$L__BB0_3:
	mul.wide.u32 	%rd8, %r72, 4;
	add.s64 	%rd9, %rd1, %rd8;
	ld.global.u32 	%r44, [%rd9];
	add.s32 	%r45, %r44, %r83;
	mul.wide.u32 	%rd10, %r75, 4;
	add.s64 	%rd11, %rd1, %rd10;
	ld.global.u32 	%r46, [%rd11];
	add.s32 	%r47, %r46, %r45;
	mul.wide.u32 	%rd12, %r74, 4;
	add.s64 	%rd13, %rd1, %rd12;
	ld.global.u32 	%r48, [%rd13];
	add.s32 	%r49, %r48, %r47;
	mul.wide.u32 	%rd14, %r73, 4;
	add.s64 	%rd15, %rd1, %rd14;
	ld.global.u32 	%r50, [%rd15];
	add.s32 	%r83, %r50, %r49;
	add.s32 	%r79, %r79, %r8;
	add.s32 	%r75, %r75, %r8;
	add.s32 	%r74, %r74, %r8;
	add.s32 	%r73, %r73, %r8;
	add.s32 	%r72, %r72, %r8;
	add.s32 	%r71, %r71, 4;
	setp.ne.s32 	%p3, %r71, 0;
	@%p3 bra 	$L__BB0_3;
$L__BB0_4:
	setp.eq.s32 	%p4, %r7, 0;
	@%p4 bra 	$L__BB0_7;
	add.s32 	%r51, %r79, %r3;
	mul.wide.u32 	%rd16, %r51, 4;
	add.s64 	%rd20, %rd1, %rd16;
	mul.wide.u32 	%rd3, %r4, 4;
	neg.s32 	%r81, %r7;
$L__BB0_6:
	.pragma "nounroll";
	ld.global.u32 	%r52, [%rd20];
	add.s32 	%r83, %r52, %r83;
	add.s64 	%rd20, %rd20, %rd3;
	add.s32 	%r81, %r81, 1;
	setp.ne.s32 	%p5, %r81, 0;
	@%p5 bra 	$L__BB0_6;
$L__BB0_7:
	shl.b32 	%r53, %r2, 2;
	mov.u32 	%r54, _ZZ10reduceRowsPiS_E6shared;
	add.s32 	%r37, %r54, %r53;
	st.shared.u32 	[%r37], %r83;
	bar.sync 	0;
	setp.gt.u32 	%p6, %r2, 15;
	@%p6 bra 	$L__BB0_9;
	ld.shared.u32 	%r55, [%r37+64];
	ld.shared.u32 	%r56, [%r37];
	add.s32 	%r57, %r56, %r55;
	st.shared.u32 	[%r37], %r57;
$L__BB0_9:
	bar.sync 	0;
	setp.gt.u32 	%p7, %r2, 7;
	@%p7 bra 	$L__BB0_11;
	ld.shared.u32 	%r58, [%r37+32];
	ld.shared.u32 	%r59, [%r37];
	add.s32 	%r60, %r59, %r58;
	st.shared.u32 	[%r37], %r60;
$L__BB0_11:
	bar.sync 	0;
	setp.gt.u32 	%p8, %r2, 3;
	@%p8 bra 	$L__BB0_13;
	ld.shared.u32 	%r61, [%r37+16];
	ld.shared.u32 	%r62, [%r37];
	add.s32 	%r63, %r62, %r61;
	st.shared.u32 	[%r37], %r63;
$L__BB0_13:
	bar.sync 	0;
	setp.gt.u32 	%p9, %r2, 1;
	@%p9 bra 	$L__BB0_15;
	ld.shared.u32 	%r64, [%r37+8];
	ld.shared.u32 	%r65, [%r37];
	add.s32 	%r66, %r65, %r64;
	st.shared.u32 	[%r37], %r66;
$L__BB0_15:
	bar.sync 	0;
	setp.ne.s32 	%p10, %r2, 0;
	@%p10 bra 	$L__BB0_17;
	ld.shared.u32 	%r67, [_ZZ10reduceRowsPiS_E6shared+4];
	ld.shared.u32 	%r68, [%r37];
	add.s32 	%r69, %r68, %r67;
	st.shared.u32 	[%r37], %r69;
$L__BB0_17:
	setp.ne.s32 	%p11, %r2, 0;
	bar.sync 	0;
	@%p11 bra 	$L__BB0_19;
	ld.shared.u32 	%r70, [_ZZ10reduceRowsPiS_E6shared];
	cvta.to.global.u64 	%rd17, %rd6;
	mul.wide.u32 	%rd18, %r1, 4;
	add.s64 	%rd19, %rd17, %rd18;
	st.global.u32 	[%rd19], %r70;
$L__BB0_19:
	ret;

}


// ===== COMPILED SASS (sm_100) =====

	.target	sm_100

	.elftype	@"ET_EXEC"


//--------------------- .note.nv.tkinfo           --------------------------
	.section	.note.nv.tkinfo,"",@"SHT_NOTE"
	.sectionflags	@"SHF_NOTE_NV_TKINFO"
	.tkinfo
        /*0018*/ 	.word	0x00000002
        /*0030*/ 	.string	""
        /*0030*/ 	.string	"ptxas"
        /*0030*/ 	.string	"Cuda compilation tools, release 13.0, V13.0.88"
        /*0030*/ 	.string	"Build cuda_13.0.r13.0/compiler.36424714_0"
        /*0030*/ 	.string	"-arch sm_100 -m 64 "



//--------------------- .note.nv.cuinfo           --------------------------
	.section	.note.nv.cuinfo,"",@"SHT_NOTE"
	.sectionflags	@"SHF_NOTE_NV_CUINFO"
        /*0018*/ 	.short	0x0002
        /*001a*/ 	.short	0x0064
        /*001c*/ 	.short	0x0082
	.zero		2


//--------------------- .nv.info                  --------------------------
	.section	.nv.info,"",@"SHT_CUDA_INFO"
	.align	4


	//----- nvinfo : EIATTR_REGCOUNT
	.align		4
        /*0000*/ 	.byte	0x04, 0x2f
        /*0002*/ 	.short	(.L_1 - .L_0)
	.align		4
.L_0:
        /*0004*/ 	.word	index@(_Z10reduceRowsPiS_)
        /*0008*/ 	.word	0x00000020


	//----- nvinfo : EIATTR_FRAME_SIZE
	.align		4
.L_1:
        /*000c*/ 	.byte	0x04, 0x11
        /*000e*/ 	.short	(.L_3 - .L_2)
	.align		4
.L_2:
        /*0010*/ 	.word	index@($__internal_0_$__cuda_sm20_div_u16)
        /*0014*/ 	.word	0x00000000


	//----- nvinfo : EIATTR_FRAME_SIZE
	.align		4
.L_3:
        /*0018*/ 	.byte	0x04, 0x11
        /*001a*/ 	.short	(.L_5 - .L_4)
	.align		4
.L_4:
        /*001c*/ 	.word	index@(_Z10reduceRowsPiS_)
        /*0020*/ 	.word	0x00000000


	//----- nvinfo : EIATTR_MIN_STACK_SIZE
	.align		4
.L_5:
        /*0024*/ 	.byte	0x04, 0x12
        /*0026*/ 	.short	(.L_7 - .L_6)
	.align		4
.L_6:
        /*0028*/ 	.word	index@(_Z10reduceRowsPiS_)
        /*002c*/ 	.word	0x00000000
.L_7:


//--------------------- .nv.compat                --------------------------
	.section	.nv.compat,"",@"SHT_CUDA_COMPAT_INFO"
	.align	4
        /*0000*/ 	.byte	0x02, 0x09, 0x00, 0x00, 0x02, 0x02, 0x01, 0x00, 0x02, 0x05, 0x05, 0x00, 0x03, 0x07, 0x01, 0x01
        /*0010*/ 	.byte	0x02, 0x03, 0x00, 0x00, 0x02, 0x06, 0x01, 0x00, 0x04, 0x0b, 0x08, 0x00, 0x01, 0x00, 0x00, 0x00
        /*0020*/ 	.byte	0x00, 0x00, 0x00, 0x00


//--------------------- .nv.info._Z10reduceRowsPiS_ --------------------------
	.section	.nv.info._Z10reduceRowsPiS_,"",@"SHT_CUDA_INFO"
	.sectionflags	@""
	.align	4


	//----- nvinfo : EIATTR_CUDA_API_VERSION
	.align		4
        /*0000*/ 	.byte	0x04, 0x37
        /*0002*/ 	.short	(.L_9 - .L_8)
.L_8:
        /*0004*/ 	.word	0x00000082


	//----- nvinfo : EIATTR_KPARAM_INFO
	.align		4
.L_9:
        /*0008*/ 	.byte	0x04, 0x17
        /*000a*/ 	.short	(.L_11 - .L_10)
.L_10:
        /*000c*/ 	.word	0x00000000
        /*0010*/ 	.short	0x0001
        /*0012*/ 	.short	0x0008
        /*0014*/ 	.byte	0x00, 0xf5, 0x21, 0x00


	//----- nvinfo : EIATTR_KPARAM_INFO
	.align		4
.L_11:
        /*0018*/ 	.byte	0x04, 0x17
        /*001a*/ 	.short	(.L_13 - .L_12)
.L_12:
        /*001c*/ 	.word	0x00000000
        /*0020*/ 	.short	0x0000
        /*0022*/ 	.short	0x0000
        /*0024*/ 	.byte	0x00, 0xf5, 0x21, 0x00


	//----- nvinfo : EIATTR_SPARSE_MMA_MASK
	.align		4
.L_13:
        /*0028*/ 	.byte	0x03, 0x50
        /*002a*/ 	.short	0x0000


	//----- nvinfo : EIATTR_MAXREG_COUNT
	.align		4
        /*002c*/ 	.byte	0x03, 0x1b
        /*002e*/ 	.short	0x00ff


	//----- nvinfo : EIATTR_NUM_BARRIERS
	.align		4
        /*0030*/ 	.byte	0x02, 0x4c
        /*0032*/ 	.byte	0x01
	.zero		1


	//----- nvinfo : EIATTR_MERCURY_ISA_VERSION
	.align		4
        /*0034*/ 	.byte	0x03, 0x5f
        /*0036*/ 	.short	0x0101


	//----- nvinfo : EIATTR_VRC_CTA_INIT_COUNT
	.align		4
        /*0038*/ 	.byte	0x02, 0x4a
	.zero		1
	.zero		1


	//----- nvinfo : EIATTR_EXIT_INSTR_OFFSETS
	.align		4
        /*003c*/ 	.byte	0x04, 0x1c
        /*003e*/ 	.short	(.L_15 - .L_14)


	//   ....[0]....
.L_14:
        /*0040*/ 	.word	0x00000030


	//   ....[1]....
        /*0044*/ 	.word	0x00000da0


	//   ....[2]....
        /*0048*/ 	.word	0x00000df0


	//----- nvinfo : EIATTR_CRS_STACK_SIZE
	.align		4
.L_15:
        /*004c*/ 	.byte	0x04, 0x1e
        /*004e*/ 	.short	(.L_17 - .L_16)
.L_16:
        /*0050*/ 	.word	0x00000000


	//----- nvinfo : EIATTR_CBANK_PARAM_SIZE
	.align		4
.L_17:
        /*0054*/ 	.byte	0x03, 0x19
        /*0056*/ 	.short	0x0010


	//----- nvinfo : EIATTR_PARAM_CBANK
	.align		4
        /*0058*/ 	.byte	0x04, 0x0a
        /*005a*/ 	.short	(.L_19 - .L_18)
	.align		4
.L_18:
        /*005c*/ 	.word	index@(.nv.constant0._Z10reduceRowsPiS_)
        /*0060*/ 	.short	0x0380
        /*0062*/ 	.short	0x0010


	//----- nvinfo : EIATTR_SW_WAR
	.align		4
.L_19:
        /*0064*/ 	.byte	0x04, 0x36
        /*0066*/ 	.short	(.L_21 - .L_20)
.L_20:
        /*0068*/ 	.word	0x00000008
.L_21:


//--------------------- .nv.callgraph             --------------------------
	.section	.nv.callgraph,"",@"SHT_CUDA_CALLGRAPH"
	.align	4
	.sectionentsize	8
	.align		4
        /*0000*/ 	.word	0x00000000
	.align		4
        /*0004*/ 	.word	0xffffffff
	.align		4
        /*0008*/ 	.word	0x00000000
	.align		4
        /*000c*/ 	.word	0xfffffffe
	.align		4
        /*0010*/ 	.word	0x00000000
	.align		4
        /*0014*/ 	.word	0xfffffffd
	.align		4
        /*0018*/ 	.word	0x00000000
	.align		4
        /*001c*/ 	.word	0xfffffffc


//--------------------- .text._Z10reduceRowsPiS_  --------------------------
	.section	.text._Z10reduceRowsPiS_,"ax",@progbits
	.align	128
        .global         _Z10reduceRowsPiS_
        .type           _Z10reduceRowsPiS_,@function
        .size           _Z10reduceRowsPiS_,(.L_x_13 - _Z10reduceRowsPiS_)
        .other          _Z10reduceRowsPiS_,@"STO_CUDA_ENTRY STV_DEFAULT"
_Z10reduceRowsPiS_:
.text._Z10reduceRowsPiS_:
[----:B------:R-:W-:Y:S01]  /*0000*/  LDC R1, c[0x0][0x37c] ;  /* 0x0000df00ff017b82 */ /* 0x000fe20000000800 */
[----:B------:R-:W0:Y:S02]  /*0010*/  S2R R0, SR_CTAID.X ;  /* 0x0000000000007919 */ /* 0x000e240000002500 */
[----:B0-----:R-:W-:-:S13]  /*0020*/  ISETP.GT.U32.AND P0, PT, R0, 0x7ff, PT ;  /* 0x000007ff0000780c */ /* 0x001fda0003f04070 */
[----:B------:R-:W-:Y:S05]  /*0030*/  @P0 EXIT ;  /* 0x000000000000094d */ /* 0x000fea0003800000 */
[----:B------:R-:W0:Y:S01]  /*0040*/  S2R R3, SR_TID.X ;  /* 0x0000000000037919 */ /* 0x000e220000002100 */
[----:B------:R-:W1:Y:S01]  /*0050*/  LDC R2, c[0x0][0x360] ;  /* 0x0000d800ff027b82 */ /* 0x000e620000000800 */
[----:B------:R-:W-:Y:S02]  /*0060*/  MOV R9, 0xe0 ;  /* 0x000000e000097802 */ /* 0x000fe40000000f00 */
[----:B-1----:R-:W-:Y:S01]  /*0070*/  LOP3.LUT R5, R2, 0xffff, RZ, 0xc0, !PT ;  /* 0x0000ffff02057812 */ /* 0x002fe200078ec0ff */
[----:B0-----:R-:W-:-:S04]  /*0080*/  IMAD.IADD R29, R3, 0x1, R2 ;  /* 0x00000001031d7824 */ /* 0x001fc800078e0202 */
[----:B------:R-:W-:-:S05]  /*0090*/  IMAD.MOV R4, RZ, RZ, -R29 ;  /* 0x000000ffff047224 */ /* 0x000fca00078e0a1d */
[----:B------:R-:W-:-:S04]  /*00a0*/  PRMT R4, R4, 0x7710, RZ ;  /* 0x0000771004047816 */ /* 0x000fc800000000ff */
[----:B------:R-:W-:-:S04]  /*00b0*/  IADD3 R4, PT, PT, R4, 0x7ff, RZ ;  /* 0x000007ff04047810 */ /* 0x000fc80007ffe0ff */
[----:B------:R-:W-:-:S07]  /*00c0*/  LOP3.LUT R4, R4, 0xffff, RZ, 0xc0, !PT ;  /* 0x0000ffff04047812 */ /* 0x000fce00078ec0ff */
[----:B------:R-:W-:Y:S05]  /*00d0*/  CALL.REL.NOINC `($__internal_0_$__cuda_sm20_div_u16) ;  /* 0x0000000c00487944 */ /* 0x000fea0003c00000 */
[----:B------:R-:W-:Y:S01]  /*00e0*/  LOP3.LUT R4, R8, 0xffff, RZ, 0xc0, !PT ;  /* 0x0000ffff08047812 */ /* 0x000fe200078ec0ff */
[----:B------:R-:W0:Y:S01]  /*00f0*/  LDCU.64 UR6, c[0x0][0x358] ;  /* 0x00006b00ff0677ac */ /* 0x000e220008000a00 */
[----:B------:R-:W-:Y:S01]  /*0100*/  BSSY.RECONVERGENT B1, `(.L_x_0) ;  /* 0x0000096000017945 */ /* 0x000fe20003800200 */
[----:B------:R-:W-:Y:S01]  /*0110*/  IMAD.MOV.U32 R20, RZ, RZ, RZ ;  /* 0x000000ffff147224 */ /* 0x000fe200078e00ff */
[C---:B------:R-:W-:Y:S01]  /*0120*/  ISETP.GE.U32.AND P0, PT, R4.reuse, 0x2, PT ;  /* 0x000000020400780c */ /* 0x040fe20003f06070 */
[----:B------:R-:W-:Y:S01]  /*0130*/  VIADD R4, R4, 0x2 ;  /* 0x0000000204047836 */ /* 0x000fe20000000000 */
[----:B------:R-:W-:-:S04]  /*0140*/  MOV R7, R3 ;  /* 0x0000000300077202 */ /* 0x000fc80000000f00 */
[----:B------:R-:W-:-:S07]  /*0150*/  LOP3.LUT R5, R4, 0x3, RZ, 0xc0, !PT ;  /* 0x0000000304057812 */ /* 0x000fce00078ec0ff */
[----:B------:R-:W-:Y:S05]  /*0160*/  @!P0 BRA `(.L_x_1) ;  /* 0x00000008003c8947 */ /* 0x000fea0003800000 */
[----:B------:R-:W-:Y:S01]  /*0170*/  LOP3.LUT R4, R4, 0x1fffc, RZ, 0xc0, !PT ;  /* 0x0001fffc04047812 */ /* 0x000fe200078ec0ff */
[----:B------:R-:W1:Y:S01]  /*0180*/  LDC.64 R12, c[0x0][0x380] ;  /* 0x0000e000ff0c7b82 */ /* 0x000e620000000a00 */
[C-C-:B------:R-:W-:Y:S01]  /*0190*/  IMAD R25, R0.reuse, 0x800, R3.reuse ;  /* 0x0000080000197824 */ /* 0x140fe200078e0203 */
[----:B------:R-:W-:Y:S01]  /*01a0*/  BSSY.RELIABLE B0, `(.L_x_2) ;  /* 0x0000079000007945 */ /* 0x000fe20003800100 */
[----:B------:R-:W-:Y:S01]  /*01b0*/  LEA R29, R0, R29, 0xb ;  /* 0x0000001d001d7211 */ /* 0x000fe200078e58ff */
[----:B------:R-:W-:Y:S02]  /*01c0*/  IMAD.MOV R4, RZ, RZ, -R4 ;  /* 0x000000ffff047224 */ /* 0x000fe400078e0a04 */
[----:B------:R-:W-:Y:S01]  /*01d0*/  IMAD.MOV.U32 R20, RZ, RZ, RZ ;  /* 0x000000ffff147224 */ /* 0x000fe200078e00ff */
[----:B------:R-:W-:Y:S01]  /*01e0*/  LEA R27, R2, R25, 0x1 ;  /* 0x00000019021b7211 */ /* 0x000fe200078e08ff */
[----:B------:R-:W-:Y:S01]  /*01f0*/  IMAD.MOV.U32 R7, RZ, RZ, R3 ;  /* 0x000000ffff077224 */ /* 0x000fe200078e0003 */
[----:B------:R-:W-:Y:S01]  /*0200*/  ISETP.GE.AND P0, PT, R4, RZ, PT ;  /* 0x000000ff0400720c */ /* 0x000fe20003f06270 */
[----:B------:R-:W-:-:S12]  /*0210*/  IMAD R17, R2, 0x3, R25 ;  /* 0x0000000302117824 */ /* 0x000fd800078e0219 */
[----:B------:R-:W-:Y:S05]  /*0220*/  @P0 BRA `(.L_x_3) ;  /* 0x0000000400c00947 */ /* 0x000fea0003800000 */
[----:B------:R-:W-:Y:S01]  /*0230*/  IMAD.MOV R6, RZ, RZ, -R4 ;  /* 0x000000ffff067224 */ /* 0x000fe200078e0a04 */
[----:B------:R-:W-:Y:S01]  /*0240*/  BSSY.RECONVERGENT B2, `(.L_x_4) ;  /* 0x0000045000027945 */ /* 0x000fe20003800200 */
[----:B------:R-:W-:-:S03]  /*0250*/  PLOP3.LUT P0, PT, PT, PT, PT, 0x80, 0x8 ;  /* 0x000000000008781c */ /* 0x000fc60003f0f070 */
[----:B------:R-:W-:-:S13]  /*0260*/  ISETP.GT.AND P1, PT, R6, 0xc, PT ;  /* 0x0000000c0600780c */ /* 0x000fda0003f24270 */
[----:B------:R-:W-:Y:S05]  /*0270*/  @!P1 BRA `(.L_x_5) ;  /* 0x0000000400049947 */ /* 0x000fea0003800000 */
[----:B------:R-:W-:-:S13]  /*0280*/  PLOP3.LUT P0, PT, PT, PT, PT, 0x8, 0x80 ;  /* 0x000000000080781c */ /* 0x000fda0003f0e170 */
.L_x_6:
[----:B------:R-:W2:Y:S02]  /*0290*/  LDC.64 R14, c[0x0][0x380] ;  /* 0x0000e000ff0e7b82 */ /* 0x000ea40000000a00 */
[----:B--2---:R-:W-:-:S04]  /*02a0*/  IMAD.WIDE.U32 R10, R25, 0x4, R14 ;  /* 0x00000004190a7825 */ /* 0x004fc800078e000e */
[--C-:B------:R-:W-:Y:S01]  /*02b0*/  IMAD.WIDE.U32 R8, R29, 0x4, R14.reuse ;  /* 0x000000041d087825 */ /* 0x100fe200078e000e */
[----:B0-----:R-:W2:Y:S01]  /*02c0*/  LDG.E R21, desc[UR6][R10.64] ;  /* 0x000000060a157981 */ /* 0x001ea2000c1e1900 */
[C---:B------:R-:W-:Y:S02]  /*02d0*/  LEA R29, R2.reuse, R29, 0x2 ;  /* 0x0000001d021d7211 */ /* 0x040fe400078e10ff */
[----:B------:R-:W-:Y:S01]  /*02e0*/  IMAD.WIDE.U32 R18, R27, 0x4, R14 ;  /* 0x000000041b127825 */ /* 0x000fe200078e000e */
[----:B------:R0:W2:Y:S03]  /*02f0*/  LDG.E R24, desc[UR6][R8.64] ;  /* 0x0000000608187981 */ /* 0x0000a6000c1e1900 */
[----:B------:R-:W-:Y:S02]  /*0300*/  IMAD R25, R2, 0x4, R25 ;  /* 0x0000000402197824 */ /* 0x000fe400078e0219 */
[----:B------:R-:W3:Y:S02]  /*0310*/  LDG.E R18, desc[UR6][R18.64] ;  /* 0x0000000612127981 */ /* 0x000ee4000c1e1900 */
[----:B------:R-:W-:-:S04]  /*0320*/  IMAD.WIDE.U32 R22, R25, 0x4, R14 ;  /* 0x0000000419167825 */ /* 0x000fc800078e000e */
[--C-:B0-----:R-:W-:Y:S02]  /*0330*/  IMAD.WIDE.U32 R8, R17, 0x4, R14.reuse ;  /* 0x0000000411087825 */ /* 0x101fe400078e000e */
[----:B------:R-:W4:Y:S02]  /*0340*/  LDG.E R22, desc[UR6][R22.64] ;  /* 0x0000000616167981 */ /* 0x000f24000c1e1900 */
[----:B------:R-:W-:Y:S02]  /*0350*/  IMAD.WIDE.U32 R10, R29, 0x4, R14 ;  /* 0x000000041d0a7825 */ /* 0x000fe400078e000e */
[----:B------:R0:W3:Y:S04]  /*0360*/  LDG.E R19, desc[UR6][R8.64] ;  /* 0x0000000608137981 */ /* 0x0000e8000c1e1900 */
[----:B------:R5:W4:Y:S01]  /*0370*/  LDG.E R23, desc[UR6][R10.64] ;  /* 0x000000060a177981 */ /* 0x000b22000c1e1900 */
[C---:B------:R-:W-:Y:S01]  /*0380*/  IMAD R27, R2.reuse, 0x4, R27 ;  /* 0x00000004021b7824 */ /* 0x040fe200078e021b */
[C---:B------:R-:W-:Y:S01]  /*0390*/  LEA R26, R2.reuse, R25, 0x2 ;  /* 0x00000019021a7211 */ /* 0x040fe200078e10ff */
[----:B------:R-:W-:-:S02]  /*03a0*/  IMAD R29, R2, 0x4, R29 ;  /* 0x00000004021d7824 */ /* 0x000fc400078e021d */
[----:B0-----:R-:W-:-:S04]  /*03b0*/  IMAD.WIDE.U32 R8, R27, 0x4, R14 ;  /* 0x000000041b087825 */ /* 0x001fc800078e000e */
[C---:B-----5:R-:W-:Y:S02]  /*03c0*/  IMAD R11, R2.reuse, 0x4, R17 ;  /* 0x00000004020b7824 */ /* 0x060fe400078e0211 */
[----:B------:R-:W5:Y:S02]  /*03d0*/  LDG.E R9, desc[UR6][R8.64] ;  /* 0x0000000608097981 */ /* 0x000f64000c1e1900 */
[----:B------:R-:W-:Y:S01]  /*03e0*/  IMAD.WIDE.U32 R16, R11, 0x4, R14 ;  /* 0x000000040b107825 */ /* 0x000fe200078e000e */
[----:B------:R-:W-:-:S03]  /*03f0*/  LEA R10, R2, R11, 0x2 ;  /* 0x0000000b020a7211 */ /* 0x000fc600078e10ff */
[----:B------:R-:W-:Y:S01]  /*0400*/  IMAD R27, R2, 0x4, R27 ;  /* 0x00000004021b7824 */ /* 0x000fe200078e021b */
[----:B------:R0:W5:Y:S03]  /*0410*/  LDG.E R6, desc[UR6][R16.64] ;  /* 0x0000000610067981 */ /* 0x000166000c1e1900 */
[----:B0-----:R-:W-:-:S06]  /*0420*/  IMAD.WIDE.U32 R16, R27, 0x4, R14 ;  /* 0x000000041b107825 */ /* 0x001fcc00078e000e */
[----:B------:R-:W5:Y:S01]  /*0430*/  LDG.E R16, desc[UR6][R16.64] ;  /* 0x0000000610107981 */ /* 0x000f62000c1e1900 */
[----:B--2---:R-:W-:Y:S01]  /*0440*/  IADD3 R28, PT, PT, R24, R21, R20 ;  /* 0x00000015181c7210 */ /* 0x004fe20007ffe014 */
[----:B------:R-:W-:-:S04]  /*0450*/  IMAD.WIDE.U32 R24, R26, 0x4, R14 ;  /* 0x000000041a187825 */ /* 0x000fc800078e000e */
[----:B------:R-:W-:Y:S01]  /*0460*/  IMAD.WIDE.U32 R20, R29, 0x4, R14 ;  /* 0x000000041d147825 */ /* 0x000fe200078e000e */
[----:B------:R0:W2:Y:S03]  /*0470*/  LDG.E R8, desc[UR6][R24.64] ;  /* 0x0000000618087981 */ /* 0x0000a6000c1e1900 */
[C---:B------:R-:W-:Y:S01]  /*0480*/  IMAD R29, R2.reuse, 0x4, R29 ;  /* 0x00000004021d7824 */ /* 0x040fe200078e021d */
[----:B------:R1:W2:Y:S01]  /*0490*/  LDG.E R11, desc[UR6][R20.64] ;  /* 0x00000006140b7981 */ /* 0x0002a2000c1e1900 */
[----:B0-----:R-:W-:Y:S01]  /*04a0*/  IMAD R25, R2, 0x4, R26 ;  /* 0x0000000402197824 */ /* 0x001fe200078e021a */
[----:B---3--:R-:W-:Y:S01]  /*04b0*/  IADD3 R28, PT, PT, R19, R18, R28 ;  /* 0x00000012131c7210 */ /* 0x008fe20007ffe01c */
[----:B------:R-:W-:Y:S01]  /*04c0*/  IMAD.WIDE.U32 R18, R10, 0x4, R14 ;  /* 0x000000040a127825 */ /* 0x000fe200078e000e */
[----:B------:R-:W-:-:S03]  /*04d0*/  LEA R24, R2, R27, 0x2 ;  /* 0x0000001b02187211 */ /* 0x000fc600078e10ff */
[----:B-1----:R-:W-:Y:S01]  /*04e0*/  IMAD.WIDE.U32 R20, R25, 0x4, R14 ;  /* 0x0000000419147825 */ /* 0x002fe200078e000e */
[----:B----4-:R-:W-:Y:S01]  /*04f0*/  IADD3 R28, PT, PT, R23, R22, R28 ;  /* 0x00000016171c7210 */ /* 0x010fe20007ffe01c */
[----:B------:R-:W3:Y:S02]  /*0500*/  LDG.E R19, desc[UR6][R18.64] ;  /* 0x0000000612137981 */ /* 0x000ee4000c1e1900 */
[----:B------:R-:W-:Y:S02]  /*0510*/  IMAD.WIDE.U32 R22, R29, 0x4, R14 ;  /* 0x000000041d167825 */ /* 0x000fe400078e000e */
[----:B------:R-:W4:Y:S02]  /*0520*/  LDG.E R20, desc[UR6][R20.64] ;  /* 0x0000000614147981 */ /* 0x000f24000c1e1900 */
[----:B------:R-:W-:Y:S02]  /*0530*/  IMAD R10, R2, 0x4, R10 ;  /* 0x00000004020a7824 */ /* 0x000fe400078e020a */
[--C-:B------:R-:W-:Y:S01]  /*0540*/  IMAD.WIDE.U32 R26, R24, 0x4, R14.reuse ;  /* 0x00000004181a7825 */ /* 0x100fe200078e000e */
[----:B------:R-:W4:Y:S03]  /*0550*/  LDG.E R23, desc[UR6][R22.64] ;  /* 0x0000000616177981 */ /* 0x000f26000c1e1900 */
[----:B------:R-:W-:-:S02]  /*0560*/  IMAD.WIDE.U32 R14, R10, 0x4, R14 ;  /* 0x000000040a0e7825 */ /* 0x000fc400078e000e */
[----:B------:R0:W4:Y:S04]  /*0570*/  LDG.E R26, desc[UR6][R26.64] ;  /* 0x000000061a1a7981 */ /* 0x000128000c1e1900 */
[----:B------:R-:W4:Y:S01]  /*0580*/  LDG.E R15, desc[UR6][R14.64] ;  /* 0x000000060e0f7981 */ /* 0x000f22000c1e1900 */
[----:B------:R-:W-:Y:S01]  /*0590*/  VIADD R4, R4, 0x10 ;  /* 0x0000001004047836 */ /* 0x000fe20000000000 */
[----:B-----5:R-:W-:Y:S01]  /*05a0*/  IADD3 R6, PT, PT, R6, R9, R28 ;  /* 0x0000000906067210 */ /* 0x020fe20007ffe01c */
[----:B------:R-:W-:-:S03]  /*05b0*/  IMAD R7, R2, 0x4, R7 ;  /* 0x0000000402077824 */ /* 0x000fc600078e0207 */
[----:B------:R-:W-:Y:S02]  /*05c0*/  ISETP.GE.AND P1, PT, R4, -0xc, PT ;  /* 0xfffffff40400780c */ /* 0x000fe40003f26270 */
[----:B------:R-:W-:-:S05]  /*05d0*/  LEA R7, R2, R7, 0x2 ;  /* 0x0000000702077211 */ /* 0x000fca00078e10ff */
[C---:B------:R-:W-:Y:S01]  /*05e0*/  IMAD R7, R2.reuse, 0x4, R7 ;  /* 0x0000000402077824 */ /* 0x040fe200078e0207 */
[C---:B------:R-:W-:Y:S01]  /*05f0*/  LEA R29, R2.reuse, R29, 0x2 ;  /* 0x0000001d021d7211 */ /* 0x040fe200078e10ff */
[C---:B------:R-:W-:Y:S01]  /*0600*/  IMAD R25, R2.reuse, 0x4, R25 ;  /* 0x0000000402197824 */ /* 0x040fe200078e0219 */
[C---:B------:R-:W-:Y:S01]  /*0610*/  LEA R17, R2.reuse, R10, 0x2 ;  /* 0x0000000a02117211 */ /* 0x040fe200078e10ff */
[C---:B0-----:R-:W-:Y:S01]  /*0620*/  IMAD R27, R2.reuse, 0x4, R24 ;  /* 0x00000004021b7824 */ /* 0x041fe200078e0218 */
[----:B------:R-:W-:Y:S02]  /*0630*/  LEA R7, R2, R7, 0x2 ;  /* 0x0000000702077211 */ /* 0x000fe400078e10ff */
[----:B--2---:R-:W-:-:S04]  /*0640*/  IADD3 R6, PT, PT, R11, R8, R6 ;  /* 0x000000080b067210 */ /* 0x004fc80007ffe006 */
[----:B---3--:R-:W-:-:S04]  /*0650*/  IADD3 R6, PT, PT, R19, R16, R6 ;  /* 0x0000001013067210 */ /* 0x008fc80007ffe006 */
[----:B----4-:R-:W-:-:S04]  /*0660*/  IADD3 R20, PT, PT, R23, R20, R6 ;  /* 0x0000001417147210 */ /* 0x010fc80007ffe006 */
[----:B------:R-:W-:Y:S01]  /*0670*/  IADD3 R20, PT, PT, R15, R26, R20 ;  /* 0x0000001a0f147210 */ /* 0x000fe20007ffe014 */
[----:B------:R-:W-:Y:S06]  /*0680*/  @!P1 BRA `(.L_x_6) ;  /* 0xfffffffc00009947 */ /* 0x000fec000383ffff */
.L_x_5:
[----:B0-----:R-:W-:Y:S05]  /*0690*/  BSYNC.RECONVERGENT B2 ;  /* 0x0000000000027941 */ /* 0x001fea0003800200 */
.L_x_4:
[----:B------:R-:W-:Y:S01]  /*06a0*/  IMAD.MOV R6, RZ, RZ, -R4 ;  /* 0x000000ffff067224 */ /* 0x000fe200078e0a04 */
[----:B------:R-:W-:Y:S04]  /*06b0*/  BSSY.RECONVERGENT B2, `(.L_x_7) ;  /* 0x0000024000027945 */ /* 0x000fe80003800200 */
[----:B------:R-:W-:-:S13]  /*06c0*/  ISETP.GT.AND P1, PT, R6, 0x4, PT ;  /* 0x000000040600780c */ /* 0x000fda0003f24270 */
[----:B------:R-:W-:Y:S05]  /*06d0*/  @!P1 BRA `(.L_x_8) ;  /* 0x0000000000849947 */ /* 0x000fea0003800000 */
[----:B------:R-:W0:Y:S01]  /*06e0*/  LDC.64 R10, c[0x0][0x380] ;  /* 0x0000e000ff0a7b82 */ /* 0x000e220000000a00 */
[----:B------:R-:W-:Y:S02]  /*06f0*/  IMAD R21, R2, 0x4, R17 ;  /* 0x0000000402157824 */ /* 0x000fe400078e0211 */
[----:B0-----:R-:W-:-:S04]  /*0700*/  IMAD.WIDE.U32 R14, R27, 0x4, R10 ;  /* 0x000000041b0e7825 */ /* 0x001fc800078e000a */
[--C-:B------:R-:W-:Y:S01]  /*0710*/  IMAD.WIDE.U32 R22, R25, 0x4, R10.reuse ;  /* 0x0000000419167825 */ /* 0x100fe200078e000a */
[C---:B------:R-:W-:Y:S01]  /*0720*/  LEA R25, R2.reuse, R25, 0x2 ;  /* 0x0000001902197211 */ /* 0x040fe200078e10ff */
[----:B------:R0:W2:Y:S02]  /*0730*/  LDG.E R6, desc[UR6][R14.64] ;  /* 0x000000060e067981 */ /* 0x0000a4000c1e1900 */
[----:B------:R-:W-:Y:S01]  /*0740*/  IMAD.WIDE.U32 R18, R29, 0x4, R10 ;  /* 0x000000041d127825 */ /* 0x000fe200078e000a */
[C---:B------:R-:W-:Y:S01]  /*0750*/  LEA R27, R2.reuse, R27, 0x2 ;  /* 0x0000001b021b7211 */ /* 0x040fe200078e10ff */
[----:B------:R-:W3:Y:S02]  /*0760*/  LDG.E R9, desc[UR6][R22.64] ;  /* 0x0000000616097981 */ /* 0x000ee4000c1e1900 */
[----:B------:R-:W-:Y:S02]  /*0770*/  IMAD R29, R2, 0x4, R29 ;  /* 0x00000004021d7824 */ /* 0x000fe400078e021d */
[----:B------:R4:W3:Y:S01]  /*0780*/  LDG.E R8, desc[UR6][R18.64] ;  /* 0x0000000612087981 */ /* 0x0008e2000c1e1900 */
[----:B0-----:R-:W-:-:S04]  /*0790*/  IMAD.WIDE.U32 R14, R17, 0x4, R10 ;  /* 0x00000004110e7825 */ /* 0x001fc800078e000a */
[--C-:B------:R-:W-:Y:S01]  /*07a0*/  IMAD.WIDE.U32 R16, R29, 0x4, R10.reuse ;  /* 0x000000041d107825 */ /* 0x100fe200078e000a */
[----:B------:R-:W2:Y:S03]  /*07b0*/  LDG.E R24, desc[UR6][R14.64] ;  /* 0x000000060e187981 */ /* 0x000ea6000c1e1900 */
[--C-:B----4-:R-:W-:Y:S02]  /*07c0*/  IMAD.WIDE.U32 R18, R25, 0x4, R10.reuse ;  /* 0x0000000419127825 */ /* 0x110fe400078e000a */
[----:B------:R0:W4:Y:S02]  /*07d0*/  LDG.E R16, desc[UR6][R16.64] ;  /* 0x0000000610107981 */ /* 0x000124000c1e1900 */
[--C-:B------:R-:W-:Y:S02]  /*07e0*/  IMAD.WIDE.U32 R22, R27, 0x4, R10.reuse ;  /* 0x000000041b167825 */ /* 0x100fe400078e000a */
[----:B------:R-:W4:Y:S02]  /*07f0*/  LDG.E R26, desc[UR6][R18.64] ;  /* 0x00000006121a7981 */ /* 0x000f24000c1e1900 */
[----:B------:R-:W-:-:S02]  /*0800*/  IMAD.WIDE.U32 R10, R21, 0x4, R10 ;  /* 0x00000004150a7825 */ /* 0x000fc400078e000a */
[----:B------:R-:W5:Y:S04]  /*0810*/  LDG.E R22, desc[UR6][R22.64] ;  /* 0x0000000616167981 */ /* 0x000f68000c1e1900 */
[----:B------:R-:W5:Y:S01]  /*0820*/  LDG.E R10, desc[UR6][R10.64] ;  /* 0x000000060a0a7981 */ /* 0x000f62000c1e1900 */
[----:B------:R-:W-:Y:S01]  /*0830*/  LEA R7, R2, R7, 0x2 ;  /* 0x0000000702077211 */ /* 0x000fe200078e10ff */
[----:B------:R-:W-:Y:S01]  /*0840*/  VIADD R4, R4, 0x8 ;  /* 0x0000000804047836 */ /* 0x000fe20000000000 */
[----:B------:R-:W-:Y:S01]  /*0850*/  PLOP3.LUT P0, PT, PT, PT, PT, 0x8, 0x80 ;  /* 0x000000000080781c */ /* 0x000fe20003f0e170 */
[C---:B------:R-:W-:Y:S01]  /*0860*/  IMAD R25, R2.reuse, 0x4, R25 ;  /* 0x0000000402197824 */ /* 0x040fe200078e0219 */
[C---:B------:R-:W-:Y:S01]  /*0870*/  LEA R7, R2.reuse, R7, 0x2 ;  /* 0x0000000702077211 */ /* 0x040fe200078e10ff */
[C---:B------:R-:W-:Y:S01]  /*0880*/  IMAD R27, R2.reuse, 0x4, R27 ;  /* 0x00000004021b7824 */ /* 0x040fe200078e021b */
[----:B------:R-:W-:-:S02]  /*0890*/  LEA R29, R2, R29, 0x2 ;  /* 0x0000001d021d7211 */ /* 0x000fc400078e10ff */
[----:B0-----:R-:W-:Y:S02]  /*08a0*/  LEA R17, R2, R21, 0x2 ;  /* 0x0000001502117211 */ /* 0x001fe400078e10ff */
[----:B---3--:R-:W-:-:S04]  /*08b0*/  IADD3 R9, PT, PT, R8, R9, R20 ;  /* 0x0000000908097210 */ /* 0x008fc80007ffe014 */
[----:B--2---:R-:W-:-:S04]  /*08c0*/  IADD3 R9, PT, PT, R24, R6, R9 ;  /* 0x0000000618097210 */ /* 0x004fc80007ffe009 */
[----:B----4-:R-:W-:-:S04]  /*08d0*/  IADD3 R9, PT, PT, R16, R26, R9 ;  /* 0x0000001a10097210 */ /* 0x010fc80007ffe009 */
[----:B-----5:R-:W-:-:S07]  /*08e0*/  IADD3 R20, PT, PT, R10, R22, R9 ;  /* 0x000000160a147210 */ /* 0x020fce0007ffe009 */
.L_x_8:
[----:B------:R-:W-:Y:S05]  /*08f0*/  BSYNC.RECONVERGENT B2 ;  /* 0x0000000000027941 */ /* 0x000fea0003800200 */
.L_x_7:
[----:B------:R-:W-:-:S13]  /*0900*/  ISETP.NE.OR P0, PT, R4, RZ, P0 ;  /* 0x000000ff0400720c */ /* 0x000fda0000705670 */
[----:B------:R-:W-:Y:S05]  /*0910*/  @!P0 BREAK.RELIABLE B0 ;  /* 0x0000000000008942 */ /* 0x000fea0003800100 */
[----:B------:R-:W-:Y:S05]  /*0920*/  @!P0 BRA `(.L_x_1) ;  /* 0x00000000004c8947 */ /* 0x000fea0003800000 */
.L_x_3:
[----:B0-----:R-:W-:Y:S05]  /*0930*/  BSYNC.RELIABLE B0 ;  /* 0x0000000000007941 */ /* 0x001fea0003800100 */
.L_x_2:
[----:B-1----:R-:W-:-:S04]  /*0940*/  IMAD.WIDE.U32 R18, R25, 0x4, R12 ;  /* 0x0000000419127825 */ /* 0x002fc800078e000c */
[--C-:B------:R-:W-:Y:S02]  /*0950*/  IMAD.WIDE.U32 R14, R29, 0x4, R12.reuse ;  /* 0x000000041d0e7825 */ /* 0x100fe400078e000c */
[----:B------:R-:W2:Y:S02]  /*0960*/  LDG.E R19, desc[UR6][R18.64] ;  /* 0x0000000612137981 */ /* 0x000ea4000c1e1900 */
[--C-:B------:R-:W-:Y:S02]  /*0970*/  IMAD.WIDE.U32 R8, R27, 0x4, R12.reuse ;  /* 0x000000041b087825 */ /* 0x100fe400078e000c */
[----:B------:R-:W2:Y:S02]  /*0980*/  LDG.E R14, desc[UR6][R14.64] ;  /* 0x000000060e0e7981 */ /* 0x000ea4000c1e1900 */
[----:B------:R-:W-:Y:S02]  /*0990*/  IMAD.WIDE.U32 R10, R17, 0x4, R12 ;  /* 0x00000004110a7825 */ /* 0x000fe400078e000c */
[----:B------:R-:W3:Y:S04]  /*09a0*/  LDG.E R9, desc[UR6][R8.64] ;  /* 0x0000000608097981 */ /* 0x000ee8000c1e1900 */
[----:B------:R-:W3:Y:S01]  /*09b0*/  LDG.E R10, desc[UR6][R10.64] ;  /* 0x000000060a0a7981 */ /* 0x000ee2000c1e1900 */
[----:B------:R-:W-:-:S05]  /*09c0*/  VIADD R4, R4, 0x4 ;  /* 0x0000000404047836 */ /* 0x000fca0000000000 */
[----:B------:R-:W-:Y:S01]  /*09d0*/  ISETP.NE.AND P0, PT, R4, RZ, PT ;  /* 0x000000ff0400720c */ /* 0x000fe20003f05270 */
[C---:B------:R-:W-:Y:S01]  /*09e0*/  IMAD R29, R2.reuse, 0x4, R29 ;  /* 0x00000004021d7824 */ /* 0x040fe200078e021d */
[C---:B------:R-:W-:Y:S01]  /*09f0*/  LEA R7, R2.reuse, R7, 0x2 ;  /* 0x0000000702077211 */ /* 0x040fe200078e10ff */
[C---:B------:R-:W-:Y:S01]  /*0a00*/  IMAD R17, R2.reuse, 0x4, R17 ;  /* 0x0000000402117824 */ /* 0x040fe200078e0211 */
[C---:B------:R-:W-:Y:S02]  /*0a10*/  LEA R27, R2.reuse, R27, 0x2 ;  /* 0x0000001b021b7211 */ /* 0x040fe400078e10ff */
[----:B------:R-:W-:Y:S02]  /*0a20*/  LEA R25, R2, R25, 0x2 ;  /* 0x0000001902197211 */ /* 0x000fe400078e10ff */
[----:B--2---:R-:W-:-:S04]  /*0a30*/  IADD3 R20, PT, PT, R14, R19, R20 ;  /* 0x000000130e147210 */ /* 0x004fc80007ffe014 */
[----:B---3--:R-:W-:Y:S01]  /*0a40*/  IADD3 R20, PT, PT, R10, R9, R20 ;  /* 0x000000090a147210 */ /* 0x008fe20007ffe014 */
[----:B------:R-:W-:Y:S06]  /*0a50*/  @P0 BRA `(.L_x_2) ;  /* 0xfffffffc00b80947 */ /* 0x000fec000383ffff */
.L_x_1:
[----:B0-----:R-:W-:Y:S05]  /*0a60*/  BSYNC.RECONVERGENT B1 ;  /* 0x0000000000017941 */ /* 0x001fea0003800200 */
.L_x_0:
[----:B------:R-:W-:Y:S05]  /*0a70*/  WARPSYNC.ALL ;  /* 0x0000000000007948 */ /* 0x000fea0003800000 */
[----:B------:R-:W-:Y:S01]  /*0a80*/  ISETP.NE.AND P0, PT, R5, RZ, PT ;  /* 0x000000ff0500720c */ /* 0x000fe20003f05270 */
[----:B------:R-:W-:-:S12]  /*0a90*/  BSSY.RECONVERGENT B0, `(.L_x_9) ;  /* 0x000000c000007945 */ /* 0x000fd80003800200 */
[----:B------:R-:W-:Y:S05]  /*0aa0*/  @!P0 BRA `(.L_x_10) ;  /* 0x0000000000288947 */ /* 0x000fea0003800000 */
[----:B------:R-:W0:Y:S01]  /*0ab0*/  LDC.64 R8, c[0x0][0x380] ;  /* 0x0000e000ff087b82 */ /* 0x000e220000000a00 */
[----:B------:R-:W-:Y:S01]  /*0ac0*/  IMAD R7, R0, 0x800, R7 ;  /* 0x0000080000077824 */ /* 0x000fe200078e0207 */
[----:B------:R-:W-:-:S03]  /*0ad0*/  IADD3 R6, PT, PT, -R5, RZ, RZ ;  /* 0x000000ff05067210 */ /* 0x000fc60007ffe1ff */
[----:B0-----:R-:W-:-:S07]  /*0ae0*/  IMAD.WIDE.U32 R4, R7, 0x4, R8 ;  /* 0x0000000407047825 */ /* 0x001fce00078e0008 */
.L_x_11:
[----:B------:R0:W2:Y:S01]  /*0af0*/  LDG.E R7, desc[UR6][R4.64] ;  /* 0x0000000604077981 */ /* 0x0000a2000c1e1900 */
[----:B------:R-:W-:-:S05]  /*0b00*/  VIADD R6, R6, 0x1 ;  /* 0x0000000106067836 */ /* 0x000fca0000000000 */
[----:B------:R-:W-:Y:S01]  /*0b10*/  ISETP.NE.AND P0, PT, R6, RZ, PT ;  /* 0x000000ff0600720c */ /* 0x000fe20003f05270 */
[----:B0-----:R-:W-:Y:S01]  /*0b20*/  IMAD.WIDE.U32 R4, R2, 0x4, R4 ;  /* 0x0000000402047825 */ /* 0x001fe200078e0004 */
[----:B--2---:R-:W-:-:S11]  /*0b30*/  IADD3 R20, PT, PT, R7, R20, RZ ;  /* 0x0000001407147210 */ /* 0x004fd60007ffe0ff */
[----:B------:R-:W-:Y:S05]  /*0b40*/  @P0 BRA `(.L_x_11) ;  /* 0xfffffffc00e80947 */ /* 0x000fea000383ffff */
.L_x_10:
[----:B------:R-:W-:Y:S05]  /*0b50*/  BSYNC.RECONVERGENT B0 ;  /* 0x0000000000007941 */ /* 0x000fea0003800200 */
.L_x_9:
[----:B------:R-:W0:Y:S01]  /*0b60*/  S2UR UR5, SR_CgaCtaId ;  /* 0x00000000000579c3 */ /* 0x000e220000008800 */
[----:B------:R-:W-:Y:S01]  /*0b70*/  UMOV UR4, 0x400 ;  /* 0x0000040000047882 */ /* 0x000fe20000000000 */
[C---:B------:R-:W-:Y:S02]  /*0b80*/  ISETP.GT.U32.AND P0, PT, R3.reuse, 0xf, PT ;  /* 0x0000000f0300780c */ /* 0x040fe40003f04070 */
[----:B------:R-:W-:Y:S01]  /*0b90*/  ISETP.GT.U32.AND P1, PT, R3, 0x7, PT ;  /* 0x000000070300780c */ /* 0x000fe20003f24070 */
[----:B0-----:R-:W-:-:S06]  /*0ba0*/  ULEA UR4, UR5, UR4, 0x18 ;  /* 0x0000000405047291 */ /* 0x001fcc000f8ec0ff */
[----:B------:R-:W-:-:S05]  /*0bb0*/  LEA R5, R3, UR4, 0x2 ;  /* 0x0000000403057c11 */ /* 0x000fca000f8e10ff */
[----:B------:R-:W-:Y:S01]  /*0bc0*/  STS [R5], R20 ;  /* 0x0000001405007388 */ /* 0x000fe20000000800 */
[----:B------:R-:W-:Y:S06]  /*0bd0*/  BAR.SYNC.DEFER_BLOCKING 0x0 ;  /* 0x0000000000007b1d */ /* 0x000fec0000010000 */
[----:B------:R-:W-:Y:S04]  /*0be0*/  @!P0 LDS R2, [R5+0x40] ;  /* 0x0000400005028984 */ /* 0x000fe80000000800 */
[----:B------:R-:W0:Y:S02]  /*0bf0*/  @!P0 LDS R7, [R5] ;  /* 0x0000000005078984 */ /* 0x000e240000000800 */
[----:B0-----:R-:W-:-:S05]  /*0c00*/  @!P0 IMAD.IADD R2, R2, 0x1, R7 ;  /* 0x0000000102028824 */ /* 0x001fca00078e0207 */
[----:B------:R-:W-:Y:S01]  /*0c10*/  @!P0 STS [R5], R2 ;  /* 0x0000000205008388 */ /* 0x000fe20000000800 */
[----:B------:R-:W-:Y:S01]  /*0c20*/  BAR.SYNC.DEFER_BLOCKING 0x0 ;  /* 0x0000000000007b1d */ /* 0x000fe20000010000 */
[----:B------:R-:W-:-:S05]  /*0c30*/  ISETP.GT.U32.AND P0, PT, R3, 0x3, PT ;  /* 0x000000030300780c */ /* 0x000fca0003f04070 */
[----:B------:R-:W-:Y:S04]  /*0c40*/  @!P1 LDS R4, [R5+0x20] ;  /* 0x0000200005049984 */ /* 0x000fe80000000800 */
[----:B------:R-:W0:Y:S02]  /*0c50*/  @!P1 LDS R7, [R5] ;  /* 0x0000000005079984 */ /* 0x000e240000000800 */
[----:B0-----:R-:W-:-:S05]  /*0c60*/  @!P1 IADD3 R4, PT, PT, R4, R7, RZ ;  /* 0x0000000704049210 */ /* 0x001fca0007ffe0ff */
[----:B------:R-:W-:Y:S01]  /*0c70*/  @!P1 STS [R5], R4 ;  /* 0x0000000405009388 */ /* 0x000fe20000000800 */
[----:B------:R-:W-:Y:S01]  /*0c80*/  BAR.SYNC.DEFER_BLOCKING 0x0 ;  /* 0x0000000000007b1d */ /* 0x000fe20000010000 */
[----:B------:R-:W-:-:S05]  /*0c90*/  ISETP.GT.U32.AND P1, PT, R3, 0x1, PT ;  /* 0x000000010300780c */ /* 0x000fca0003f24070 */
[----:B------:R-:W-:Y:S04]  /*0ca0*/  @!P0 LDS R6, [R5+0x10] ;  /* 0x0000100005068984 */ /* 0x000fe80000000800 */
[----:B------:R-:W0:Y:S02]  /*0cb0*/  @!P0 LDS R7, [R5] ;  /* 0x0000000005078984 */ /* 0x000e240000000800 */
[----:B0-----:R-:W-:-:S05]  /*0cc0*/  @!P0 IMAD.IADD R6, R6, 0x1, R7 ;  /* 0x0000000106068824 */ /* 0x001fca00078e0207 */
[----:B------:R-:W-:Y:S01]  /*0cd0*/  @!P0 STS [R5], R6 ;  /* 0x0000000605008388 */ /* 0x000fe20000000800 */
[----:B------:R-:W-:Y:S01]  /*0ce0*/  BAR.SYNC.DEFER_BLOCKING 0x0 ;  /* 0x0000000000007b1d */ /* 0x000fe20000010000 */
[----:B------:R-:W-:-:S05]  /*0cf0*/  ISETP.NE.AND P0, PT, R3, RZ, PT ;  /* 0x000000ff0300720c */ /* 0x000fca0003f05270 */
[----:B------:R-:W-:Y:S04]  /*0d00*/  @!P1 LDS R2, [R5+0x8] ;  /* 0x0000080005029984 */ /* 0x000fe80000000800 */
[----:B------:R-:W0:Y:S02]  /*0d10*/  @!P1 LDS R7, [R5] ;  /* 0x0000000005079984 */ /* 0x000e240000000800 */
[----:B0-----:R-:W-:-:S05]  /*0d20*/  @!P1 IADD3 R2, PT, PT, R2, R7, RZ ;  /* 0x0000000702029210 */ /* 0x001fca0007ffe0ff */
[----:B------:R-:W-:Y:S01]  /*0d30*/  @!P1 STS [R5], R2 ;  /* 0x0000000205009388 */ /* 0x000fe20000000800 */
[----:B------:R-:W-:Y:S06]  /*0d40*/  BAR.SYNC.DEFER_BLOCKING 0x0 ;  /* 0x0000000000007b1d */ /* 0x000fec0000010000 */
[----:B------:R-:W-:Y:S04]  /*0d50*/  @!P0 LDS R3, [UR4+0x4] ;  /* 0x00000404ff038984 */ /* 0x000fe80008000800 */
[----:B------:R-:W0:Y:S02]  /*0d60*/  @!P0 LDS R4, [R5] ;  /* 0x0000000005048984 */ /* 0x000e240000000800 */
[----:B0-----:R-:W-:-:S05]  /*0d70*/  @!P0 IMAD.IADD R4, R3, 0x1, R4 ;  /* 0x0000000103048824 */ /* 0x001fca00078e0204 */
[----:B------:R0:W-:Y:S01]  /*0d80*/  @!P0 STS [R5], R4 ;  /* 0x0000000405008388 */ /* 0x0001e20000000800 */
[----:B------:R-:W-:Y:S06]  /*0d90*/  BAR.SYNC.DEFER_BLOCKING 0x0 ;  /* 0x0000000000007b1d */ /* 0x000fec0000010000 */
[----:B------:R-:W-:Y:S05]  /*0da0*/  @P0 EXIT ;  /* 0x000000000000094d */ /* 0x000fea0003800000 */
[----:B0-----:R-:W0:Y:S01]  /*0db0*/  LDS R5, [UR4] ;  /* 0x00000004ff057984 */ /* 0x001e220008000800 */
[----:B------:R-:W2:Y:S02]  /*0dc0*/  LDC.64 R2, c[0x0][0x388] ;  /* 0x0000e200ff027b82 */ /* 0x000ea40000000a00 */
[----:B--2---:R-:W-:-:S05]  /*0dd0*/  IMAD.WIDE.U32 R2, R0, 0x4, R2 ;  /* 0x0000000400027825 */ /* 0x004fca00078e0002 */
[----:B0-----:R-:W-:Y:S01]  /*0de0*/  STG.E desc[UR6][R2.64], R5 ;  /* 0x0000000502007986 */ /* 0x001fe2000c101906 */
[----:B------:R-:W-:Y:S05]  /*0df0*/  EXIT ;  /* 0x000000000000794d */ /* 0x000fea0003800000 */
        .weak           $__internal_0_$__cuda_sm20_div_u16
        .type           $__internal_0_$__cuda_sm20_div_u16,@function
        .size           $__internal_0_$__cuda_sm20_div_u16,(.L_x_13 - $__internal_0_$__cuda_sm20_div_u16)
$__internal_0_$__cuda_sm20_div_u16:
[----:B------:R-:W0:Y:S01]  /*0e00*/  I2F.U16 R6, R5 ;  /* 0x0000000500067306 */ /* 0x000e220000101000 */
[----:B------:R-:W-:Y:S01]  /*0e10*/  HFMA2 R7, -RZ, RZ, 15, 0 ;  /* 0x4b800000ff077431 */ /* 0x000fe200000001ff */
[----:B------:R-:W-:Y:S02]  /*0e20*/  I2FP.F32.U32.RZ R4, R4 ;  /* 0x0000000400047245 */ /* 0x000fe4000020d000 */
[C---:B0-----:R-:W-:Y:S02]  /*0e30*/  FSETP.GEU.AND P1, PT, |R6|.reuse, 1.175494350822287508e-38, PT ;  /* 0x008000000600780b */ /* 0x041fe40003f2e200 */
[----:B------:R-:W-:Y:S02]  /*0e40*/  FSETP.GT.AND P0, PT, |R6|, 8.50705917302346158658e+37, PT ;  /* 0x7e8000000600780b */ /* 0x000fe40003f04200 */
[----:B------:R-:W-:-:S04]  /*0e50*/  FSEL R7, R7, 1, !P1 ;  /* 0x3f80000007077808 */ /* 0x000fc80004800000 */
[----:B------:R-:W-:Y:S02]  /*0e60*/  FSEL R7, R7, 0.25, !P0 ;  /* 0x3e80000007077808 */ /* 0x000fe40004000000 */
[----:B------:R-:W-:Y:S01]  /*0e70*/  ISETP.NE.U32.AND P0, PT, R5, RZ, PT ;  /* 0x000000ff0500720c */ /* 0x000fe20003f05070 */
[----:B------:R-:W-:Y:S02]  /*0e80*/  HFMA2 R5, -RZ, RZ, 0, 0 ;  /* 0x00000000ff057431 */ /* 0x000fe400000001ff */
[----:B------:R-:W-:-:S06]  /*0e90*/  FMUL R6, R6, R7 ;  /* 0x0000000706067220 */ /* 0x000fcc0000400000 */
[----:B------:R-:W0:Y:S02]  /*0ea0*/  MUFU.RCP R6, R6 ;  /* 0x0000000600067308 */ /* 0x000e240000001000 */
[----:B0-----:R-:W-:-:S04]  /*0eb0*/  FMUL R7, R7, R6 ;  /* 0x0000000607077220 */ /* 0x001fc80000400000 */
[----:B------:R-:W-:-:S04]  /*0ec0*/  VIADD R7, R7, 0x2 ;  /* 0x0000000207077836 */ /* 0x000fc80000000000 */
[----:B------:R-:W-:Y:S01]  /*0ed0*/  FMUL.RZ R7, R4, R7 ;  /* 0x0000000704077220 */ /* 0x000fe2000040c000 */
[----:B------:R-:W-:-:S05]  /*0ee0*/  IMAD.MOV.U32 R4, RZ, RZ, R9 ;  /* 0x000000ffff047224 */ /* 0x000fca00078e0009 */
[----:B------:R-:W0:Y:S02]  /*0ef0*/  F2I.U32.TRUNC.NTZ R7, R7 ;  /* 0x0000000700077305 */ /* 0x000e24000020f000 */
[----:B0-----:R-:W-:Y:S02]  /*0f00*/  LOP3.LUT R8, R7, 0xffff, RZ, 0xc0, !PT ;  /* 0x0000ffff07087812 */ /* 0x001fe400078ec0ff */
[----:B------:R-:W-:Y:S01]  /*0f10*/  @!P0 MOV R8, 0xffffffff ;  /* 0xffffffff00088802 */ /* 0x000fe20000000f00 */
[----:B------:R-:W-:Y:S06]  /*0f20*/  RET.REL.NODEC R4 `(_Z10reduceRowsPiS_) ;  /* 0xfffffff004347950 */ /* 0x000fec0003c3ffff */
.L_x_12:
[----:B------:R-:W-:-:S00]  /*0f30*/  BRA `(.L_x_12) ;  /* 0xfffffffc00fc7947 */ /* 0x000fc0000383ffff */
[----:B------:R-:W-:-:S00]  /*0f40*/  NOP ;  /* 0x0000000000007918 */ /* 0x000fc00000000000 */
        /* <DEDUP_REMOVED lines=11> */
.L_x_13:


//--------------------- .nv.shared._Z10reduceRowsPiS_ --------------------------
	.section	.nv.shared._Z10reduceRowsPiS_,"aw",@nobits
	.sectionflags	@""
	.align	4
.nv.shared._Z10reduceRowsPiS_:
	.zero		1152


//--------------------- .nv.shared.reserved.0     --------------------------
	.section	.nv.shared.reserved.0,"aw",@nobits
	.weak		__nv_reservedSMEM_offset_0_alias
	.size		__nv_reservedSMEM_offset_0_alias, 0, 64
	.other		__nv_reservedSMEM_offset_0_alias,@"STO_CUDA_RESERVED_SHARED STV_DEFAULT"
__nv_reservedSMEM_offset_0_alias:
	.zero		0
	.zero		64


//--------------------- .nv.constant0._Z10reduceRowsPiS_ --------------------------
	.section	.nv.constant0._Z10reduceRowsPiS_,"a",@progbits
	.sectionflags	@""
	.align	4
.nv.constant0._Z10reduceRowsPiS_:
	.zero		912


//--------------------- SYMBOLS --------------------------

	.type		.nv.reservedSmem.offset0,@object
	.size		.nv.reservedSmem.offset0,0x4
	.type		.nv.reservedSmem.cap,@object
	.size		.nv.reservedSmem.cap,0x4
